//
// Generated by NVIDIA NVVM Compiler
//
// Compiler Build ID: CL-36424714
// Cuda compilation tools, release 13.0, V13.0.88
// Based on NVVM 20.0.0
//

.version 9.0
.target sm_100
.address_size 64

	// .globl	_Z12pixelwiseMaxPdS_jji

.visible .entry _Z12pixelwiseMaxPdS_jji(
	.param .u64 .ptr .align 1 _Z12pixelwiseMaxPdS_jji_param_0,
	.param .u64 .ptr .align 1 _Z12pixelwiseMaxPdS_jji_param_1,
	.param .u32 _Z12pixelwiseMaxPdS_jji_param_2,
	.param .u32 _Z12pixelwiseMaxPdS_jji_param_3,
	.param .u32 _Z12pixelwiseMaxPdS_jji_param_4
)
{
	.reg .pred 	%p<42>;
	.reg .b32 	%r<139>;
	.reg .b64 	%rd<66>;
	.reg .b64 	%fd<83>;

	ld.param.u64 	%rd3, [_Z12pixelwiseMaxPdS_jji_param_1];
	ld.param.u32 	%r75, [_Z12pixelwiseMaxPdS_jji_param_2];
	ld.param.u32 	%r73, [_Z12pixelwiseMaxPdS_jji_param_3];
	ld.param.u32 	%r74, [_Z12pixelwiseMaxPdS_jji_param_4];
	cvta.to.global.u64 	%rd1, %rd3;
	mov.u32 	%r76, %ctaid.x;
	mov.u32 	%r77, %ntid.x;
	mov.u32 	%r78, %tid.x;
	mad.lo.s32 	%r1, %r76, %r77, %r78;
	mov.u32 	%r79, %ctaid.y;
	mov.u32 	%r80, %ntid.y;
	mul.lo.s32 	%r2, %r79, %r80;
	mov.u32 	%r3, %tid.y;
	add.s32 	%r81, %r2, %r3;
	setp.ge.u32 	%p1, %r1, %r73;
	setp.ge.u32 	%p2, %r81, %r75;
	or.pred  	%p3, %p1, %p2;
	@%p3 bra 	$L__BB0_15;
	mad.lo.s32 	%r5, %r73, %r81, %r1;
	setp.lt.s32 	%p4, %r74, 1;
	mov.f64 	%fd82, 0d0000000000000000;
	@%p4 bra 	$L__BB0_14;
	mul.lo.s32 	%r6, %r73, %r75;
	setp.lt.u32 	%p5, %r74, 16;
	mov.f64 	%fd82, 0d0000000000000000;
	mov.b32 	%r135, 0;
	@%p5 bra 	$L__BB0_5;
	and.b32  	%r83, %r74, 2147483632;
	neg.s32 	%r133, %r83;
	add.s32 	%r84, %r3, %r75;
	add.s32 	%r85, %r84, %r2;
	mad.lo.s32 	%r132, %r73, %r85, %r1;
	shl.b32 	%r86, %r75, 1;
	add.s32 	%r87, %r81, %r86;
	mad.lo.s32 	%r131, %r73, %r87, %r1;
	mad.lo.s32 	%r88, %r75, 3, %r81;
	mad.lo.s32 	%r130, %r73, %r88, %r1;
	shl.b32 	%r89, %r75, 2;
	add.s32 	%r90, %r81, %r89;
	mad.lo.s32 	%r129, %r73, %r90, %r1;
	mad.lo.s32 	%r91, %r75, 5, %r81;
	mad.lo.s32 	%r128, %r73, %r91, %r1;
	mad.lo.s32 	%r92, %r75, 6, %r81;
	mad.lo.s32 	%r127, %r73, %r92, %r1;
	mad.lo.s32 	%r93, %r75, 7, %r81;
	mad.lo.s32 	%r126, %r73, %r93, %r1;
	shl.b32 	%r94, %r75, 3;
	add.s32 	%r95, %r81, %r94;
	mad.lo.s32 	%r125, %r73, %r95, %r1;
	mad.lo.s32 	%r96, %r75, 9, %r81;
	mad.lo.s32 	%r124, %r73, %r96, %r1;
	mad.lo.s32 	%r97, %r75, 10, %r81;
	mad.lo.s32 	%r123, %r73, %r97, %r1;
	mad.lo.s32 	%r98, %r75, 11, %r81;
	mad.lo.s32 	%r122, %r73, %r98, %r1;
	mad.lo.s32 	%r99, %r75, 12, %r81;
	mad.lo.s32 	%r121, %r73, %r99, %r1;
	mad.lo.s32 	%r100, %r75, 13, %r81;
	mad.lo.s32 	%r120, %r73, %r100, %r1;
	mad.lo.s32 	%r101, %r75, 14, %r81;
	mad.lo.s32 	%r119, %r73, %r101, %r1;
	mad.lo.s32 	%r102, %r75, 15, %r81;
	mad.lo.s32 	%r118, %r73, %r102, %r1;
	mov.f64 	%fd82, 0d0000000000000000;
	mov.u32 	%r117, %r5;
$L__BB0_4:
	.pragma "nounroll";
	and.b32  	%r135, %r74, 2147483632;
	mul.wide.u32 	%rd4, %r117, 8;
	add.s64 	%rd5, %rd1, %rd4;
	ld.global.f64 	%fd18, [%rd5];
	setp.gt.f64 	%p6, %fd18, %fd82;
	selp.f64 	%fd19, %fd18, %fd82, %p6;
	mul.wide.u32 	%rd6, %r132, 8;
	add.s64 	%rd7, %rd1, %rd6;
	ld.global.f64 	%fd20, [%rd7];
	setp.gt.f64 	%p7, %fd20, %fd19;
	selp.f64 	%fd21, %fd20, %fd19, %p7;
	mul.wide.u32 	%rd8, %r131, 8;
	add.s64 	%rd9, %rd1, %rd8;
	ld.global.f64 	%fd22, [%rd9];
	setp.gt.f64 	%p8, %fd22, %fd21;
	selp.f64 	%fd23, %fd22, %fd21, %p8;
	mul.wide.u32 	%rd10, %r130, 8;
	add.s64 	%rd11, %rd1, %rd10;
	ld.global.f64 	%fd24, [%rd11];
	setp.gt.f64 	%p9, %fd24, %fd23;
	selp.f64 	%fd25, %fd24, %fd23, %p9;
	mul.wide.u32 	%rd12, %r129, 8;
	add.s64 	%rd13, %rd1, %rd12;
	ld.global.f64 	%fd26, [%rd13];
	setp.gt.f64 	%p10, %fd26, %fd25;
	selp.f64 	%fd27, %fd26, %fd25, %p10;
	mul.wide.u32 	%rd14, %r128, 8;
	add.s64 	%rd15, %rd1, %rd14;
	ld.global.f64 	%fd28, [%rd15];
	setp.gt.f64 	%p11, %fd28, %fd27;
	selp.f64 	%fd29, %fd28, %fd27, %p11;
	mul.wide.u32 	%rd16, %r127, 8;
	add.s64 	%rd17, %rd1, %rd16;
	ld.global.f64 	%fd30, [%rd17];
	setp.gt.f64 	%p12, %fd30, %fd29;
	selp.f64 	%fd31, %fd30, %fd29, %p12;
	mul.wide.u32 	%rd18, %r126, 8;
	add.s64 	%rd19, %rd1, %rd18;
	ld.global.f64 	%fd32, [%rd19];
	setp.gt.f64 	%p13, %fd32, %fd31;
	selp.f64 	%fd33, %fd32, %fd31, %p13;
	mul.wide.u32 	%rd20, %r125, 8;
	add.s64 	%rd21, %rd1, %rd20;
	ld.global.f64 	%fd34, [%rd21];
	setp.gt.f64 	%p14, %fd34, %fd33;
	selp.f64 	%fd35, %fd34, %fd33, %p14;
	mul.wide.u32 	%rd22, %r124, 8;
	add.s64 	%rd23, %rd1, %rd22;
	ld.global.f64 	%fd36, [%rd23];
	setp.gt.f64 	%p15, %fd36, %fd35;
	selp.f64 	%fd37, %fd36, %fd35, %p15;
	mul.wide.u32 	%rd24, %r123, 8;
	add.s64 	%rd25, %rd1, %rd24;
	ld.global.f64 	%fd38, [%rd25];
	setp.gt.f64 	%p16, %fd38, %fd37;
	selp.f64 	%fd39, %fd38, %fd37, %p16;
	mul.wide.u32 	%rd26, %r122, 8;
	add.s64 	%rd27, %rd1, %rd26;
	ld.global.f64 	%fd40, [%rd27];
	setp.gt.f64 	%p17, %fd40, %fd39;
	selp.f64 	%fd41, %fd40, %fd39, %p17;
	mul.wide.u32 	%rd28, %r121, 8;
	add.s64 	%rd29, %rd1, %rd28;
	ld.global.f64 	%fd42, [%rd29];
	setp.gt.f64 	%p18, %fd42, %fd41;
	selp.f64 	%fd43, %fd42, %fd41, %p18;
	mul.wide.u32 	%rd30, %r120, 8;
	add.s64 	%rd31, %rd1, %rd30;
	ld.global.f64 	%fd44, [%rd31];
	setp.gt.f64 	%p19, %fd44, %fd43;
	selp.f64 	%fd45, %fd44, %fd43, %p19;
	mul.wide.u32 	%rd32, %r119, 8;
	add.s64 	%rd33, %rd1, %rd32;
	ld.global.f64 	%fd46, [%rd33];
	setp.gt.f64 	%p20, %fd46, %fd45;
	selp.f64 	%fd47, %fd46, %fd45, %p20;
	mul.wide.u32 	%rd34, %r118, 8;
	add.s64 	%rd35, %rd1, %rd34;
	ld.global.f64 	%fd48, [%rd35];
	setp.gt.f64 	%p21, %fd48, %fd47;
	selp.f64 	%fd82, %fd48, %fd47, %p21;
	add.s32 	%r133, %r133, 16;
	shl.b32 	%r103, %r6, 4;
	add.s32 	%r132, %r132, %r103;
	add.s32 	%r131, %r131, %r103;
	add.s32 	%r130, %r130, %r103;
	add.s32 	%r129, %r129, %r103;
	add.s32 	%r128, %r128, %r103;
	add.s32 	%r127, %r127, %r103;
	add.s32 	%r126, %r126, %r103;
	add.s32 	%r125, %r125, %r103;
	add.s32 	%r124, %r124, %r103;
	add.s32 	%r123, %r123, %r103;
	add.s32 	%r122, %r122, %r103;
	add.s32 	%r121, %r121, %r103;
	add.s32 	%r120, %r120, %r103;
	add.s32 	%r119, %r119, %r103;
	add.s32 	%r118, %r118, %r103;
	add.s32 	%r117, %r117, %r103;
	setp.ne.s32 	%p22, %r133, 0;
	@%p22 bra 	$L__BB0_4;
$L__BB0_5:
	and.b32  	%r59, %r74, 15;
	setp.eq.s32 	%p23, %r59, 0;
	@%p23 bra 	$L__BB0_14;
	and.b32  	%r60, %r74, 7;
	setp.lt.u32 	%p24, %r59, 8;
	@%p24 bra 	$L__BB0_8;
	mad.lo.s32 	%r104, %r6, %r135, %r5;
	mul.wide.u32 	%rd36, %r104, 8;
	add.s64 	%rd37, %rd1, %rd36;
	ld.global.f64 	%fd50, [%rd37];
	setp.gt.f64 	%p25, %fd50, %fd82;
	selp.f64 	%fd51, %fd50, %fd82, %p25;
	add.s32 	%r105, %r104, %r6;
	mul.wide.u32 	%rd38, %r105, 8;
	add.s64 	%rd39, %rd1, %rd38;
	ld.global.f64 	%fd52, [%rd39];
	setp.gt.f64 	%p26, %fd52, %fd51;
	selp.f64 	%fd53, %fd52, %fd51, %p26;
	add.s32 	%r106, %r105, %r6;
	mul.wide.u32 	%rd40, %r106, 8;
	add.s64 	%rd41, %rd1, %rd40;
	ld.global.f64 	%fd54, [%rd41];
	setp.gt.f64 	%p27, %fd54, %fd53;
	selp.f64 	%fd55, %fd54, %fd53, %p27;
	add.s32 	%r107, %r106, %r6;
	mul.wide.u32 	%rd42, %r107, 8;
	add.s64 	%rd43, %rd1, %rd42;
	ld.global.f64 	%fd56, [%rd43];
	setp.gt.f64 	%p28, %fd56, %fd55;
	selp.f64 	%fd57, %fd56, %fd55, %p28;
	add.s32 	%r108, %r107, %r6;
	mul.wide.u32 	%rd44, %r108, 8;
	add.s64 	%rd45, %rd1, %rd44;
	ld.global.f64 	%fd58, [%rd45];
	setp.gt.f64 	%p29, %fd58, %fd57;
	selp.f64 	%fd59, %fd58, %fd57, %p29;
	add.s32 	%r109, %r108, %r6;
	mul.wide.u32 	%rd46, %r109, 8;
	add.s64 	%rd47, %rd1, %rd46;
	ld.global.f64 	%fd60, [%rd47];
	setp.gt.f64 	%p30, %fd60, %fd59;
	selp.f64 	%fd61, %fd60, %fd59, %p30;
	add.s32 	%r110, %r109, %r6;
	mul.wide.u32 	%rd48, %r110, 8;
	add.s64 	%rd49, %rd1, %rd48;
	ld.global.f64 	%fd62, [%rd49];
	setp.gt.f64 	%p31, %fd62, %fd61;
	selp.f64 	%fd63, %fd62, %fd61, %p31;
	add.s32 	%r111, %r110, %r6;
	mul.wide.u32 	%rd50, %r111, 8;
	add.s64 	%rd51, %rd1, %rd50;
	ld.global.f64 	%fd64, [%rd51];
	setp.gt.f64 	%p32, %fd64, %fd63;
	selp.f64 	%fd82, %fd64, %fd63, %p32;
	add.s32 	%r135, %r135, 8;
$L__BB0_8:
	setp.eq.s32 	%p33, %r60, 0;
	@%p33 bra 	$L__BB0_14;
	and.b32  	%r63, %r74, 3;
	setp.lt.u32 	%p34, %r60, 4;
	@%p34 bra 	$L__BB0_11;
	mad.lo.s32 	%r112, %r6, %r135, %r5;
	mul.wide.u32 	%rd52, %r112, 8;
	add.s64 	%rd53, %rd1, %rd52;
	ld.global.f64 	%fd66, [%rd53];
	setp.gt.f64 	%p35, %fd66, %fd82;
	selp.f64 	%fd67, %fd66, %fd82, %p35;
	add.s32 	%r113, %r112, %r6;
	mul.wide.u32 	%rd54, %r113, 8;
	add.s64 	%rd55, %rd1, %rd54;
	ld.global.f64 	%fd68, [%rd55];
	setp.gt.f64 	%p36, %fd68, %fd67;
	selp.f64 	%fd69, %fd68, %fd67, %p36;
	add.s32 	%r114, %r113, %r6;
	mul.wide.u32 	%rd56, %r114, 8;
	add.s64 	%rd57, %rd1, %rd56;
	ld.global.f64 	%fd70, [%rd57];
	setp.gt.f64 	%p37, %fd70, %fd69;
	selp.f64 	%fd71, %fd70, %fd69, %p37;
	add.s32 	%r115, %r114, %r6;
	mul.wide.u32 	%rd58, %r115, 8;
	add.s64 	%rd59, %rd1, %rd58;
	ld.global.f64 	%fd72, [%rd59];
	setp.gt.f64 	%p38, %fd72, %fd71;
	selp.f64 	%fd82, %fd72, %fd71, %p38;
	add.s32 	%r135, %r135, 4;
$L__BB0_11:
	setp.eq.s32 	%p39, %r63, 0;
	@%p39 bra 	$L__BB0_14;
	mad.lo.s32 	%r116, %r135, %r75, %r81;
	mad.lo.s32 	%r138, %r73, %r116, %r1;
	neg.s32 	%r137, %r63;
$L__BB0_13:
	.pragma "nounroll";
	mul.wide.u32 	%rd60, %r138, 8;
	add.s64 	%rd61, %rd1, %rd60;
	ld.global.f64 	%fd73, [%rd61];
	setp.gt.f64 	%p40, %fd73, %fd82;
	selp.f64 	%fd82, %fd73, %fd82, %p40;
	add.s32 	%r138, %r138, %r6;
	add.s32 	%r137, %r137, 1;
	setp.ne.s32 	%p41, %r137, 0;
	@%p41 bra 	$L__BB0_13;
$L__BB0_14:
	ld.param.u64 	%rd65, [_Z12pixelwiseMaxPdS_jji_param_0];
	cvta.to.global.u64 	%rd62, %rd65;
	mul.wide.s32 	%rd63, %r5, 8;
	add.s64 	%rd64, %rd62, %rd63;
	st.global.f64 	[%rd64], %fd82;
$L__BB0_15:
	ret;

}


// ===== COMPILED SASS (sm_100) =====

	.target	sm_100

	.elftype	@"ET_EXEC"


//--------------------- .note.nv.tkinfo           --------------------------
	.section	.note.nv.tkinfo,"",@"SHT_NOTE"
	.sectionflags	@"SHF_NOTE_NV_TKINFO"
	.tkinfo
        /*0018*/ 	.word	0x00000002
        /*0030*/ 	.string	""
        /*0030*/ 	.string	"ptxas"
        /*0030*/ 	.string	"Cuda compilation tools, release 13.0, V13.0.88"
        /*0030*/ 	.string	"Build cuda_13.0.r13.0/compiler.36424714_0"
        /*0030*/ 	.string	"-arch sm_100 -m 64 "



//--------------------- .note.nv.cuinfo           --------------------------
	.section	.note.nv.cuinfo,"",@"SHT_NOTE"
	.sectionflags	@"SHF_NOTE_NV_CUINFO"
        /*0018*/ 	.short	0x0002
        /*001a*/ 	.short	0x0064
        /*001c*/ 	.short	0x0082
	.zero		2


//--------------------- .nv.info                  --------------------------
	.section	.nv.info,"",@"SHT_CUDA_INFO"
	.align	4


	//----- nvinfo : EIATTR_REGCOUNT
	.align		4
        /*0000*/ 	.byte	0x04, 0x2f
        /*0002*/ 	.short	(.L_1 - .L_0)
	.align		4
.L_0:
        /*0004*/ 	.word	index@(_Z12pixelwiseMaxPdS_jji)
        /*0008*/ 	.word	0x00000028


	//----- nvinfo : EIATTR_FRAME_SIZE
	.align		4
.L_1:
        /*000c*/ 	.byte	0x04, 0x11
        /*000e*/ 	.short	(.L_3 - .L_2)
	.align		4
.L_2:
        /*0010*/ 	.word	index@(_Z12pixelwiseMaxPdS_jji)
        /*0014*/ 	.word	0x00000000


	//----- nvinfo : EIATTR_MIN_STACK_SIZE
	.align		4
.L_3:
        /*0018*/ 	.byte	0x04, 0x12
        /*001a*/ 	.short	(.L_5 - .L_4)
	.align		4
.L_4:
        /*001c*/ 	.word	index@(_Z12pixelwiseMaxPdS_jji)
        /*0020*/ 	.word	0x00000000
.L_5:


//--------------------- .nv.compat                --------------------------
	.section	.nv.compat,"",@"SHT_CUDA_COMPAT_INFO"
	.align	4
        /*0000*/ 	.byte	0x02, 0x09, 0x00, 0x00, 0x02, 0x02, 0x01, 0x00, 0x02, 0x05, 0x05, 0x00, 0x03, 0x07, 0x01, 0x01
        /*0010*/ 	.byte	0x02, 0x03, 0x00, 0x00, 0x02, 0x06, 0x01, 0x00, 0x04, 0x0b, 0x08, 0x00, 0x01, 0x00, 0x00, 0x00
        /*0020*/ 	.byte	0x00, 0x00, 0x00, 0x00


//--------------------- .nv.info._Z12pixelwiseMaxPdS_jji --------------------------
	.section	.nv.info._Z12pixelwiseMaxPdS_jji,"",@"SHT_CUDA_INFO"
	.sectionflags	@""
	.align	4


	//----- nvinfo : EIATTR_CUDA_API_VERSION
	.align		4
        /*0000*/ 	.byte	0x04, 0x37
        /*0002*/ 	.short	(.L_7 - .L_6)
.L_6:
        /*0004*/ 	.word	0x00000082


	//----- nvinfo : EIATTR_KPARAM_INFO
	.align		4
.L_7:
        /*0008*/ 	.byte	0x04, 0x17
        /*000a*/ 	.short	(.L_9 - .L_8)
.L_8:
        /*000c*/ 	.word	0x00000000
        /*0010*/ 	.short	0x0004
        /*0012*/ 	.short	0x0018
        /*0014*/ 	.byte	0x00, 0xf0, 0x11, 0x00


	//----- nvinfo : EIATTR_KPARAM_INFO
	.align		4
.L_9:
        /*0018*/ 	.byte	0x04, 0x17
        /*001a*/ 	.short	(.L_11 - .L_10)
.L_10:
        /*001c*/ 	.word	0x00000000
        /*0020*/ 	.short	0x0003
        /*0022*/ 	.short	0x0014
        /*0024*/ 	.byte	0x00, 0xf0, 0x11, 0x00


	//----- nvinfo : EIATTR_KPARAM_INFO
	.align		4
.L_11:
        /*0028*/ 	.byte	0x04, 0x17
        /*002a*/ 	.short	(.L_13 - .L_12)
.L_12:
        /*002c*/ 	.word	0x00000000
        /*0030*/ 	.short	0x0002
        /*0032*/ 	.short	0x0010
        /*0034*/ 	.byte	0x00, 0xf0, 0x11, 0x00


	//----- nvinfo : EIATTR_KPARAM_INFO
	.align		4
.L_13:
        /*0038*/ 	.byte	0x04, 0x17
        /*003a*/ 	.short	(.L_15 - .L_14)
.L_14:
        /*003c*/ 	.word	0x00000000
        /*0040*/ 	.short	0x0001
        /*0042*/ 	.short	0x0008
        /*0044*/ 	.byte	0x00, 0xf5, 0x21, 0x00


	//----- nvinfo : EIATTR_KPARAM_INFO
	.align		4
.L_15:
        /*0048*/ 	.byte	0x04, 0x17
        /*004a*/ 	.short	(.L_17 - .L_16)
.L_16:
        /*004c*/ 	.word	0x00000000
        /*0050*/ 	.short	0x0000
        /*0052*/ 	.short	0x0000
        /*0054*/ 	.byte	0x00, 0xf5, 0x21, 0x00


	//----- nvinfo : EIATTR_SPARSE_MMA_MASK
	.align		4
.L_17:
        /*0058*/ 	.byte	0x03, 0x50
        /*005a*/ 	.short	0x0000


	//----- nvinfo : EIATTR_MAXREG_COUNT
	.align		4
        /*005c*/ 	.byte	0x03, 0x1b
        /*005e*/ 	.short	0x00ff


	//----- nvinfo : EIATTR_MERCURY_ISA_VERSION
	.align		4
        /*0060*/ 	.byte	0x03, 0x5f
        /*0062*/ 	.short	0x0101


	//----- nvinfo : EIATTR_VRC_CTA_INIT_COUNT
	.align		4
        /*0064*/ 	.byte	0x02, 0x4a
	.zero		1
	.zero		1


	//----- nvinfo : EIATTR_EXIT_INSTR_OFFSETS
	.align		4
        /*0068*/ 	.byte	0x04, 0x1c
        /*006a*/ 	.short	(.L_19 - .L_18)


	//   ....[0]....
.L_18:
        /*006c*/ 	.word	0x000000d0


	//   ....[1]....
        /*0070*/ 	.word	0x00001090


	//----- nvinfo : EIATTR_CBANK_PARAM_SIZE
	.align		4
.L_19:
        /*0074*/ 	.byte	0x03, 0x19
        /*0076*/ 	.short	0x001c


	//----- nvinfo : EIATTR_PARAM_CBANK
	.align		4
        /*0078*/ 	.byte	0x04, 0x0a
        /*007a*/ 	.short	(.L_21 - .L_20)
	.align		4
.L_20:
        /*007c*/ 	.word	index@(.nv.constant0._Z12pixelwiseMaxPdS_jji)
        /*0080*/ 	.short	0x0380
        /*0082*/ 	.short	0x001c


	//----- nvinfo : EIATTR_SW_WAR
	.align		4
.L_21:
        /*0084*/ 	.byte	0x04, 0x36
        /*0086*/ 	.short	(.L_23 - .L_22)
.L_22:
        /*0088*/ 	.word	0x00000008
.L_23:


//--------------------- .nv.callgraph             --------------------------
	.section	.nv.callgraph,"",@"SHT_CUDA_CALLGRAPH"
	.align	4
	.sectionentsize	8
	.align		4
        /*0000*/ 	.word	0x00000000
	.align		4
        /*0004*/ 	.word	0xffffffff
	.align		4
        /*0008*/ 	.word	0x00000000
	.align		4
        /*000c*/ 	.word	0xfffffffe
	.align		4
        /*0010*/ 	.word	0x00000000
	.align		4
        /*0014*/ 	.word	0xfffffffd
	.align		4
        /*0018*/ 	.word	0x00000000
	.align		4
        /*001c*/ 	.word	0xfffffffc


//--------------------- .text._Z12pixelwiseMaxPdS_jji --------------------------
	.section	.text._Z12pixelwiseMaxPdS_jji,"ax",@progbits
	.align	128
        .global         _Z12pixelwiseMaxPdS_jji
        .type           _Z12pixelwiseMaxPdS_jji,@function
        .size           _Z12pixelwiseMaxPdS_jji,(.L_x_7 - _Z12pixelwiseMaxPdS_jji)
        .other          _Z12pixelwiseMaxPdS_jji,@"STO_CUDA_ENTRY STV_DEFAULT"
_Z12pixelwiseMaxPdS_jji:
.text._Z12pixelwiseMaxPdS_jji:
[----:B------:R-:W-:Y:S01]  /*0000*/  LDC R1, c[0x0][0x37c] ;  /* 0x0000df00ff017b82 */ /* 0x000fe20000000800 */
[----:B------:R-:W0:Y:S07]  /*0010*/  S2R R7, SR_TID.Y ;  /* 0x0000000000077919 */ /* 0x000e2e0000002200 */
[----:B------:R-:W1:Y:S01]  /*0020*/  S2UR UR5, SR_CTAID.Y ;  /* 0x00000000000579c3 */ /* 0x000e620000002600 */
[----:B------:R-:W2:Y:S07]  /*0030*/  S2R R3, SR_TID.X ;  /* 0x0000000000037919 */ /* 0x000eae0000002100 */
[----:B------:R-:W2:Y:S01]  /*0040*/  LDC R2, c[0x0][0x360] ;  /* 0x0000d800ff027b82 */ /* 0x000ea20000000800 */
[----:B------:R-:W1:Y:S07]  /*0050*/  LDCU UR4, c[0x0][0x364] ;  /* 0x00006c80ff0477ac */ /* 0x000e6e0008000800 */
[----:B------:R-:W2:Y:S08]  /*0060*/  S2UR UR6, SR_CTAID.X ;  /* 0x00000000000679c3 */ /* 0x000eb00000002500 */
[----:B------:R-:W3:Y:S01]  /*0070*/  LDC.64 R20, c[0x0][0x390] ;  /* 0x0000e400ff147b82 */ /* 0x000ee20000000a00 */
[----:B-1----:R-:W-:-:S06]  /*0080*/  UIMAD UR5, UR5, UR4, URZ ;  /* 0x00000004050572a4 */ /* 0x002fcc000f8e02ff */
[----:B0-----:R-:W-:Y:S02]  /*0090*/  VIADD R5, R7, UR5 ;  /* 0x0000000507057c36 */ /* 0x001fe40008000000 */
[----:B--2---:R-:W-:-:S03]  /*00a0*/  IMAD R2, R2, UR6, R3 ;  /* 0x0000000602027c24 */ /* 0x004fc6000f8e0203 */
[----:B---3--:R-:W-:-:S04]  /*00b0*/  ISETP.GE.U32.AND P0, PT, R5, R20, PT ;  /* 0x000000140500720c */ /* 0x008fc80003f06070 */
[----:B------:R-:W-:-:S13]  /*00c0*/  ISETP.GE.U32.OR P0, PT, R2, R21, P0 ;  /* 0x000000150200720c */ /* 0x000fda0000706470 */
[----:B------:R-:W-:Y:S05]  /*00d0*/  @P0 EXIT ;  /* 0x000000000000094d */ /* 0x000fea0003800000 */
[----:B------:R-:W0:Y:S01]  /*00e0*/  LDCU UR6, c[0x0][0x398] ;  /* 0x00007300ff0677ac */ /* 0x000e220008000800 */
[----:B------:R-:W-:Y:S01]  /*00f0*/  IMAD R3, R5, R21, R2 ;  /* 0x0000001505037224 */ /* 0x000fe200078e0202 */
[----:B------:R-:W-:Y:S01]  /*0100*/  CS2R R22, SRZ ;  /* 0x0000000000167805 */ /* 0x000fe2000001ff00 */
[----:B------:R-:W1:Y:S01]  /*0110*/  LDCU.64 UR10, c[0x0][0x358] ;  /* 0x00006b00ff0a77ac */ /* 0x000e620008000a00 */
[----:B0-----:R-:W-:-:S09]  /*0120*/  UISETP.GE.AND UP0, UPT, UR6, 0x1, UPT ;  /* 0x000000010600788c */ /* 0x001fd2000bf06270 */
[----:B-1----:R-:W-:Y:S05]  /*0130*/  BRA.U !UP0, `(.L_x_0) ;  /* 0x0000000d08c87547 */ /* 0x002fea000b800000 */
[----:B------:R-:W-:Y:S01]  /*0140*/  UISETP.GE.U32.AND UP0, UPT, UR6, 0x10, UPT ;  /* 0x000000100600788c */ /* 0x000fe2000bf06070 */
[----:B------:R-:W-:Y:S01]  /*0150*/  IMAD R0, R20, R21, RZ ;  /* 0x0000001514007224 */ /* 0x000fe200078e02ff */
[----:B------:R-:W-:Y:S01]  /*0160*/  CS2R R22, SRZ ;  /* 0x0000000000167805 */ /* 0x000fe2000001ff00 */
[----:B------:R-:W-:-:S06]  /*0170*/  UMOV UR4, URZ ;  /* 0x000000ff00047c82 */ /* 0x000fcc0008000000 */
[----:B------:R-:W-:Y:S05]  /*0180*/  BRA.U !UP0, `(.L_x_1) ;  /* 0x00000009081c7547 */ /* 0x000fea000b800000 */
[C---:B------:R-:W-:Y:S01]  /*0190*/  IADD3 R7, PT, PT, R20.reuse, UR5, R7 ;  /* 0x0000000514077c10 */ /* 0x040fe2000fffe007 */
[C-C-:B------:R-:W-:Y:S01]  /*01a0*/  IMAD R9, R20.reuse, 0x2, R5.reuse ;  /* 0x0000000214097824 */ /* 0x140fe200078e0205 */
[C---:B------:R-:W-:Y:S01]  /*01b0*/  LEA R13, R20.reuse, R5, 0x2 ;  /* 0x00000005140d7211 */ /* 0x040fe200078e10ff */
[C-C-:B------:R-:W-:Y:S01]  /*01c0*/  IMAD R11, R20.reuse, 0x3, R5.reuse ;  /* 0x00000003140b7824 */ /* 0x140fe200078e0205 */
[----:B------:R-:W-:Y:S01]  /*01d0*/  ULOP3.LUT UR4, UR6, 0x7ffffff0, URZ, 0xc0, !UPT ;  /* 0x7ffffff006047892 */ /* 0x000fe2000f8ec0ff */
[C-C-:B------:R-:W-:Y:S01]  /*01e0*/  IMAD R15, R20.reuse, 0x5, R5.reuse ;  /* 0x00000005140f7824 */ /* 0x140fe200078e0205 */
[----:B------:R-:W-:Y:S01]  /*01f0*/  MOV R16, R3 ;  /* 0x0000000300107202 */ /* 0x000fe20000000f00 */
[C-C-:B------:R-:W-:Y:S01]  /*0200*/  IMAD R17, R20.reuse, 0x6, R5.reuse ;  /* 0x0000000614117824 */ /* 0x140fe200078e0205 */
[----:B------:R-:W-:Y:S01]  /*0210*/  CS2R R22, SRZ ;  /* 0x0000000000167805 */ /* 0x000fe2000001ff00 */
[C-C-:B------:R-:W-:Y:S01]  /*0220*/  IMAD R19, R20.reuse, 0x7, R5.reuse ;  /* 0x0000000714137824 */ /* 0x140fe200078e0205 */
[----:B------:R-:W-:Y:S01]  /*0230*/  UIADD3 UR4, UPT, UPT, -UR4, URZ, URZ ;  /* 0x000000ff04047290 */ /* 0x000fe2000fffe1ff */
[----:B------:R-:W-:-:S02]  /*0240*/  IMAD R35, R20, 0x8, R5 ;  /* 0x0000000814237824 */ /* 0x000fc400078e0205 */
[C-C-:B------:R-:W-:Y:S02]  /*0250*/  IMAD R37, R20.reuse, 0x9, R5.reuse ;  /* 0x0000000914257824 */ /* 0x140fe400078e0205 */
[C-C-:B------:R-:W-:Y:S02]  /*0260*/  IMAD R4, R20.reuse, 0xa, R5.reuse ;  /* 0x0000000a14047824 */ /* 0x140fe400078e0205 */
[C-C-:B------:R-:W-:Y:S02]  /*0270*/  IMAD R6, R20.reuse, 0xb, R5.reuse ;  /* 0x0000000b14067824 */ /* 0x140fe400078e0205 */
[C-C-:B------:R-:W-:Y:S02]  /*0280*/  IMAD R8, R20.reuse, 0xc, R5.reuse ;  /* 0x0000000c14087824 */ /* 0x140fe400078e0205 */
[C-C-:B------:R-:W-:Y:S02]  /*0290*/  IMAD R10, R20.reuse, 0xd, R5.reuse ;  /* 0x0000000d140a7824 */ /* 0x140fe400078e0205 */
[----:B------:R-:W-:-:S02]  /*02a0*/  IMAD R12, R20, 0xe, R5 ;  /* 0x0000000e140c7824 */ /* 0x000fc400078e0205 */
[----:B------:R-:W-:Y:S02]  /*02b0*/  IMAD R14, R20, 0xf, R5 ;  /* 0x0000000f140e7824 */ /* 0x000fe400078e0205 */
[-CC-:B------:R-:W-:Y:S02]  /*02c0*/  IMAD R7, R7, R21.reuse, R2.reuse ;  /* 0x0000001507077224 */ /* 0x180fe400078e0202 */
[-CC-:B------:R-:W-:Y:S02]  /*02d0*/  IMAD R9, R9, R21.reuse, R2.reuse ;  /* 0x0000001509097224 */ /* 0x180fe400078e0202 */
[-CC-:B------:R-:W-:Y:S02]  /*02e0*/  IMAD R11, R11, R21.reuse, R2.reuse ;  /* 0x000000150b0b7224 */ /* 0x180fe400078e0202 */
[-CC-:B------:R-:W-:Y:S02]  /*02f0*/  IMAD R13, R13, R21.reuse, R2.reuse ;  /* 0x000000150d0d7224 */ /* 0x180fe400078e0202 */
[----:B------:R-:W-:-:S02]  /*0300*/  IMAD R15, R15, R21, R2 ;  /* 0x000000150f0f7224 */ /* 0x000fc400078e0202 */
[-CC-:B------:R-:W-:Y:S02]  /*0310*/  IMAD R17, R17, R21.reuse, R2.reuse ;  /* 0x0000001511117224 */ /* 0x180fe400078e0202 */
        /* <DEDUP_REMOVED lines=8> */
[----:B------:R-:W-:-:S07]  /*03a0*/  IMAD R14, R14, R21, R2 ;  /* 0x000000150e0e7224 */ /* 0x000fce00078e0202 */
.L_x_2:
[----:B------:R-:W0:Y:S02]  /*03b0*/  LDC.64 R32, c[0x0][0x388] ;  /* 0x0000e200ff207b82 */ /* 0x000e240000000a00 */
[----:B0-----:R-:W-:-:S05]  /*03c0*/  IMAD.WIDE.U32 R30, R16, 0x8, R32 ;  /* 0x00000008101e7825 */ /* 0x001fca00078e0020 */
[----:B------:R0:W2:Y:S01]  /*03d0*/  LDG.E.64 R20, desc[UR10][R30.64] ;  /* 0x0000000a1e147981 */ /* 0x0000a2000c1e1b00 */
[----:B------:R-:W-:-:S06]  /*03e0*/  IMAD.WIDE.U32 R28, R7, 0x8, R32 ;  /* 0x00000008071c7825 */ /* 0x000fcc00078e0020 */
[----:B------:R-:W3:Y:S01]  /*03f0*/  LDG.E.64 R28, desc[UR10][R28.64] ;  /* 0x0000000a1c1c7981 */ /* 0x000ee2000c1e1b00 */
[----:B------:R-:W-:-:S06]  /*0400*/  IMAD.WIDE.U32 R26, R9, 0x8, R32 ;  /* 0x00000008091a7825 */ /* 0x000fcc00078e0020 */
[----:B------:R-:W4:Y:S01]  /*0410*/  LDG.E.64 R26, desc[UR10][R26.64] ;  /* 0x0000000a1a1a7981 */ /* 0x000f22000c1e1b00 */
[----:B------:R-:W-:-:S06]  /*0420*/  IMAD.WIDE.U32 R24, R11, 0x8, R32 ;  /* 0x000000080b187825 */ /* 0x000fcc00078e0020 */
[----:B------:R-:W5:Y:S01]  /*0430*/  LDG.E.64 R24, desc[UR10][R24.64] ;  /* 0x0000000a18187981 */ /* 0x000f62000c1e1b00 */
[----:B0-----:R-:W-:-:S06]  /*0440*/  IMAD.WIDE.U32 R30, R15, 0x8, R32 ;  /* 0x000000080f1e7825 */ /* 0x001fcc00078e0020 */
[----:B------:R-:W5:Y:S01]  /*0450*/  LDG.E.64 R30, desc[UR10][R30.64] ;  /* 0x0000000a1e1e7981 */ /* 0x000f62000c1e1b00 */
[----:B--2---:R-:W-:-:S06]  /*0460*/  DSETP.GT.AND P0, PT, R20, R22, PT ;  /* 0x000000161400722a */ /* 0x004fcc0003f04000 */
[----:B------:R-:W-:Y:S02]  /*0470*/  FSEL R22, R20, R22, P0 ;  /* 0x0000001614167208 */ /* 0x000fe40000000000 */
[----:B------:R-:W-:Y:S01]  /*0480*/  FSEL R23, R21, R23, P0 ;  /* 0x0000001715177208 */ /* 0x000fe20000000000 */
[----:B------:R-:W-:-:S06]  /*0490*/  IMAD.WIDE.U32 R20, R13, 0x8, R32 ;  /* 0x000000080d147825 */ /* 0x000fcc00078e0020 */
[----:B------:R-:W2:Y:S01]  /*04a0*/  LDG.E.64 R20, desc[UR10][R20.64] ;  /* 0x0000000a14147981 */ /* 0x000ea2000c1e1b00 */
[----:B---3--:R-:W-:-:S06]  /*04b0*/  DSETP.GT.AND P0, PT, R28, R22, PT ;  /* 0x000000161c00722a */ /* 0x008fcc0003f04000 */
[----:B------:R-:W-:Y:S02]  /*04c0*/  FSEL R22, R28, R22, P0 ;  /* 0x000000161c167208 */ /* 0x000fe40000000000 */
[----:B------:R-:W-:Y:S01]  /*04d0*/  FSEL R23, R29, R23, P0 ;  /* 0x000000171d177208 */ /* 0x000fe20000000000 */
[----:B------:R-:W-:-:S05]  /*04e0*/  IMAD.WIDE.U32 R28, R17, 0x8, R32 ;  /* 0x00000008111c7825 */ /* 0x000fca00078e0020 */
[----:B----4-:R-:W-:Y:S01]  /*04f0*/  DSETP.GT.AND P0, PT, R26, R22, PT ;  /* 0x000000161a00722a */ /* 0x010fe20003f04000 */
[----:B------:R-:W3:Y:S05]  /*0500*/  LDG.E.64 R28, desc[UR10][R28.64] ;  /* 0x0000000a1c1c7981 */ /* 0x000eea000c1e1b00 */
[----:B------:R-:W-:Y:S02]  /*0510*/  FSEL R22, R26, R22, P0 ;  /* 0x000000161a167208 */ /* 0x000fe40000000000 */
[----:B------:R-:W-:Y:S01]  /*0520*/  FSEL R23, R27, R23, P0 ;  /* 0x000000171b177208 */ /* 0x000fe20000000000 */
[----:B------:R-:W-:-:S05]  /*0530*/  IMAD.WIDE.U32 R26, R19, 0x8, R32 ;  /* 0x00000008131a7825 */ /* 0x000fca00078e0020 */
[----:B-----5:R-:W-:Y:S01]  /*0540*/  DSETP.GT.AND P0, PT, R24, R22, PT ;  /* 0x000000161800722a */ /* 0x020fe20003f04000 */
[----:B------:R-:W4:Y:S05]  /*0550*/  LDG.E.64 R26, desc[UR10][R26.64] ;  /* 0x0000000a1a1a7981 */ /* 0x000f2a000c1e1b00 */
[----:B------:R-:W-:Y:S02]  /*0560*/  FSEL R22, R24, R22, P0 ;  /* 0x0000001618167208 */ /* 0x000fe40000000000 */
[----:B------:R-:W-:Y:S01]  /*0570*/  FSEL R23, R25, R23, P0 ;  /* 0x0000001719177208 */ /* 0x000fe20000000000 */
[----:B------:R-:W-:-:S06]  /*0580*/  IMAD.WIDE.U32 R24, R35, 0x8, R32 ;  /* 0x0000000823187825 */ /* 0x000fcc00078e0020 */
[----:B------:R-:W5:Y:S01]  /*0590*/  LDG.E.64 R24, desc[UR10][R24.64] ;  /* 0x0000000a18187981 */ /* 0x000f62000c1e1b00 */
[----:B--2---:R-:W-:-:S06]  /*05a0*/  DSETP.GT.AND P0, PT, R20, R22, PT ;  /* 0x000000161400722a */ /* 0x004fcc0003f04000 */
[----:B------:R-:W-:Y:S02]  /*05b0*/  FSEL R22, R20, R22, P0 ;  /* 0x0000001614167208 */ /* 0x000fe40000000000 */
[----:B------:R-:W-:Y:S01]  /*05c0*/  FSEL R23, R21, R23, P0 ;  /* 0x0000001715177208 */ /* 0x000fe20000000000 */
[----:B------:R-:W-:-:S06]  /*05d0*/  IMAD.WIDE.U32 R20, R37, 0x8, R32 ;  /* 0x0000000825147825 */ /* 0x000fcc00078e0020 */
[----:B------:R-:W2:Y:S01]  /*05e0*/  LDG.E.64 R20, desc[UR10][R20.64] ;  /* 0x0000000a14147981 */ /* 0x000ea2000c1e1b00 */
[----:B------:R-:W-:-:S06]  /*05f0*/  DSETP.GT.AND P0, PT, R30, R22, PT ;  /* 0x000000161e00722a */ /* 0x000fcc0003f04000 */
[----:B------:R-:W-:Y:S02]  /*0600*/  FSEL R22, R30, R22, P0 ;  /* 0x000000161e167208 */ /* 0x000fe40000000000 */
[----:B------:R-:W-:Y:S01]  /*0610*/  FSEL R23, R31, R23, P0 ;  /* 0x000000171f177208 */ /* 0x000fe20000000000 */
[----:B------:R-:W-:-:S05]  /*0620*/  IMAD.WIDE.U32 R30, R4, 0x8, R32 ;  /* 0x00000008041e7825 */ /* 0x000fca00078e0020 */
[----:B---3--:R-:W-:Y:S01]  /*0630*/  DSETP.GT.AND P0, PT, R28, R22, PT ;  /* 0x000000161c00722a */ /* 0x008fe20003f04000 */
[----:B------:R-:W3:Y:S05]  /*0640*/  LDG.E.64 R30, desc[UR10][R30.64] ;  /* 0x0000000a1e1e7981 */ /* 0x000eea000c1e1b00 */
[----:B------:R-:W-:Y:S02]  /*0650*/  FSEL R22, R28, R22, P0 ;  /* 0x000000161c167208 */ /* 0x000fe40000000000 */
[----:B------:R-:W-:Y:S01]  /*0660*/  FSEL R23, R29, R23, P0 ;  /* 0x000000171d177208 */ /* 0x000fe20000000000 */
[----:B------:R-:W-:-:S05]  /*0670*/  IMAD.WIDE.U32 R28, R6, 0x8, R32 ;  /* 0x00000008061c7825 */ /* 0x000fca00078e0020 */
[----:B----4-:R-:W-:Y:S01]  /*0680*/  DSETP.GT.AND P0, PT, R26, R22, PT ;  /* 0x000000161a00722a */ /* 0x010fe20003f04000 */
[----:B------:R-:W4:Y:S05]  /*0690*/  LDG.E.64 R28, desc[UR10][R28.64] ;  /* 0x0000000a1c1c7981 */ /* 0x000f2a000c1e1b00 */
[----:B------:R-:W-:Y:S02]  /*06a0*/  FSEL R22, R26, R22, P0 ;  /* 0x000000161a167208 */ /* 0x000fe40000000000 */
[----:B------:R-:W-:Y:S01]  /*06b0*/  FSEL R23, R27, R23, P0 ;  /* 0x000000171b177208 */ /* 0x000fe20000000000 */
[----:B------:R-:W-:-:S05]  /*06c0*/  IMAD.WIDE.U32 R26, R8, 0x8, R32 ;  /* 0x00000008081a7825 */ /* 0x000fca00078e0020 */
[----:B-----5:R-:W-:Y:S01]  /*06d0*/  DSETP.GT.AND P0, PT, R24, R22, PT ;  /* 0x000000161800722a */ /* 0x020fe20003f04000 */
[----:B------:R-:W5:Y:S05]  /*06e0*/  LDG.E.64 R26, desc[UR10][R26.64] ;  /* 0x0000000a1a1a7981 */ /* 0x000f6a000c1e1b00 */
        /* <DEDUP_REMOVED lines=9> */
[----:B------:R-:W-:-:S06]  /*0780*/  IMAD.WIDE.U32 R32, R14, 0x8, R32 ;  /* 0x000000080e207825 */ /* 0x000fcc00078e0020 */
[----:B------:R-:W2:Y:S01]  /*0790*/  LDG.E.64 R32, desc[UR10][R32.64] ;  /* 0x0000000a20207981 */ /* 0x000ea2000c1e1b00 */
[----:B---3--:R-:W-:-:S06]  /*07a0*/  DSETP.GT.AND P0, PT, R30, R20, PT ;  /* 0x000000141e00722a */ /* 0x008fcc0003f04000 */
[----:B------:R-:W-:Y:S02]  /*07b0*/  FSEL R20, R30, R20, P0 ;  /* 0x000000141e147208 */ /* 0x000fe40000000000 */
[----:B------:R-:W-:-:S06]  /*07c0*/  FSEL R21, R31, R21, P0 ;  /* 0x000000151f157208 */ /* 0x000fcc0000000000 */
[----:B----4-:R-:W-:-:S06]  /*07d0*/  DSETP.GT.AND P0, PT, R28, R20, PT ;  /* 0x000000141c00722a */ /* 0x010fcc0003f04000 */
[----:B------:R-:W-:Y:S02]  /*07e0*/  FSEL R20, R28, R20, P0 ;  /* 0x000000141c147208 */ /* 0x000fe40000000000 */
[----:B------:R-:W-:-:S06]  /*07f0*/  FSEL R21, R29, R21, P0 ;  /* 0x000000151d157208 */ /* 0x000fcc0000000000 */
[----:B-----5:R-:W-:-:S06]  /*0800*/  DSETP.GT.AND P0, PT, R26, R20, PT ;  /* 0x000000141a00722a */ /* 0x020fcc0003f04000 */
[----:B------:R-:W-:Y:S02]  /*0810*/  FSEL R20, R26, R20, P0 ;  /* 0x000000141a147208 */ /* 0x000fe40000000000 */
[----:B------:R-:W-:-:S06]  /*0820*/  FSEL R21, R27, R21, P0 ;  /* 0x000000151b157208 */ /* 0x000fcc0000000000 */
[----:B------:R-:W-:-:S06]  /*0830*/  DSETP.GT.AND P0, PT, R24, R20, PT ;  /* 0x000000141800722a */ /* 0x000fcc0003f04000 */
[----:B------:R-:W-:Y:S02]  /*0840*/  FSEL R20, R24, R20, P0 ;  /* 0x0000001418147208 */ /* 0x000fe40000000000 */
[----:B------:R-:W-:Y:S01]  /*0850*/  FSEL R21, R25, R21, P0 ;  /* 0x0000001519157208 */ /* 0x000fe20000000000 */
[----:B------:R-:W-:-:S04]  /*0860*/  UIADD3 UR4, UPT, UPT, UR4, 0x10, URZ ;  /* 0x0000001004047890 */ /* 0x000fc8000fffe0ff */
[----:B------:R-:W-:Y:S01]  /*0870*/  UISETP.NE.AND UP0, UPT, UR4, URZ, UPT ;  /* 0x000000ff0400728c */ /* 0x000fe2000bf05270 */
[C---:B------:R-:W-:Y:S01]  /*0880*/  IMAD R16, R0.reuse, 0x10, R16 ;  /* 0x0000001000107824 */ /* 0x040fe200078e0210 */
[C---:B------:R-:W-:Y:S01]  /*0890*/  LEA R7, R0.reuse, R7, 0x4 ;  /* 0x0000000700077211 */ /* 0x040fe200078e20ff */
        /* <DEDUP_REMOVED lines=13> */
[----:B------:R-:W-:Y:S01]  /*0970*/  LEA R14, R0, R14, 0x4 ;  /* 0x0000000e000e7211 */ /* 0x000fe200078e20ff */
[----:B--2---:R-:W-:-:S06]  /*0980*/  DSETP.GT.AND P0, PT, R22, R20, PT ;  /* 0x000000141600722a */ /* 0x004fcc0003f04000 */
[----:B------:R-:W-:Y:S02]  /*0990*/  FSEL R20, R22, R20, P0 ;  /* 0x0000001416147208 */ /* 0x000fe40000000000 */
[----:B------:R-:W-:-:S06]  /*09a0*/  FSEL R21, R23, R21, P0 ;  /* 0x0000001517157208 */ /* 0x000fcc0000000000 */
[----:B------:R-:W-:-:S06]  /*09b0*/  DSETP.GT.AND P0, PT, R32, R20, PT ;  /* 0x000000142000722a */ /* 0x000fcc0003f04000 */
[----:B------:R-:W-:Y:S02]  /*09c0*/  FSEL R22, R32, R20, P0 ;  /* 0x0000001420167208 */ /* 0x000fe40000000000 */
[----:B------:R-:W-:Y:S01]  /*09d0*/  FSEL R23, R33, R21, P0 ;  /* 0x0000001521177208 */ /* 0x000fe20000000000 */
[----:B------:R-:W-:Y:S06]  /*09e0*/  BRA.U UP0, `(.L_x_2) ;  /* 0xfffffff900707547 */ /* 0x000fec000b83ffff */
[----:B------:R-:W-:-:S12]  /*09f0*/  ULOP3.LUT UR4, UR6, 0x7ffffff0, URZ, 0xc0, !UPT ;  /* 0x7ffffff006047892 */ /* 0x000fd8000f8ec0ff */
.L_x_1:
[----:B------:R-:W-:-:S09]  /*0a00*/  ULOP3.LUT UP0, UR7, UR6, 0xf, URZ, 0xc0, !UPT ;  /* 0x0000000f06077892 */ /* 0x000fd2000f80c0ff */
[----:B------:R-:W-:Y:S05]  /*0a10*/  BRA.U !UP0, `(.L_x_0) ;  /* 0x0000000508907547 */ /* 0x000fea000b800000 */
[----:B------:R-:W-:Y:S02]  /*0a20*/  UISETP.GE.U32.AND UP0, UPT, UR7, 0x8, UPT ;  /* 0x000000080700788c */ /* 0x000fe4000bf06070 */
[----:B------:R-:W-:-:S04]  /*0a30*/  ULOP3.LUT UR8, UR6, 0x7, URZ, 0xc0, !UPT ;  /* 0x0000000706087892 */ /* 0x000fc8000f8ec0ff */
[----:B------:R-:W-:-:S03]  /*0a40*/  UISETP.NE.AND UP1, UPT, UR8, URZ, UPT ;  /* 0x000000ff0800728c */ /* 0x000fc6000bf25270 */
[----:B------:R-:W-:Y:S08]  /*0a50*/  BRA.U !UP0, `(.L_x_3) ;  /* 0x0000000108c87547 */ /* 0x000ff0000b800000 */
[----:B------:R-:W0:Y:S01]  /*0a60*/  LDC.64 R8, c[0x0][0x388] ;  /* 0x0000e200ff087b82 */ /* 0x000e220000000a00 */
[----:B------:R-:W-:-:S04]  /*0a70*/  IMAD R11, R0, UR4, R3 ;  /* 0x00000004000b7c24 */ /* 0x000fc8000f8e0203 */
[----:B------:R-:W-:Y:S02]  /*0a80*/  IMAD.IADD R13, R0, 0x1, R11 ;  /* 0x00000001000d7824 */ /* 0x000fe400078e020b */
[----:B0-----:R-:W-:-:S06]  /*0a90*/  IMAD.WIDE.U32 R6, R11, 0x8, R8 ;  /* 0x000000080b067825 */ /* 0x001fcc00078e0008 */
[----:B------:R-:W2:Y:S01]  /*0aa0*/  LDG.E.64 R6, desc[UR10][R6.64] ;  /* 0x0000000a06067981 */ /* 0x000ea2000c1e1b00 */
[----:B------:R-:W-:Y:S01]  /*0ab0*/  IMAD.WIDE.U32 R10, R13, 0x8, R8 ;  /* 0x000000080d0a7825 */ /* 0x000fe200078e0008 */
[----:B------:R-:W-:-:S05]  /*0ac0*/  IADD3 R15, PT, PT, R0, R13, RZ ;  /* 0x0000000d000f7210 */ /* 0x000fca0007ffe0ff */
[----:B------:R-:W3:Y:S01]  /*0ad0*/  LDG.E.64 R10, desc[UR10][R10.64] ;  /* 0x0000000a0a0a7981 */ /* 0x000ee2000c1e1b00 */
[----:B------:R-:W-:-:S04]  /*0ae0*/  IMAD.WIDE.U32 R12, R15, 0x8, R8 ;  /* 0x000000080f0c7825 */ /* 0x000fc800078e0008 */
[C---:B------:R-:W-:Y:S02]  /*0af0*/  IMAD.IADD R17, R0.reuse, 0x1, R15 ;  /* 0x0000000100117824 */ /* 0x040fe400078e020f */
[----:B------:R-:W4:Y:S02]  /*0b00*/  LDG.E.64 R12, desc[UR10][R12.64] ;  /* 0x0000000a0c0c7981 */ /* 0x000f24000c1e1b00 */
[----:B------:R-:W-:Y:S01]  /*0b10*/  IMAD.WIDE.U32 R14, R17, 0x8, R8 ;  /* 0x00000008110e7825 */ /* 0x000fe200078e0008 */
[----:B------:R-:W-:-:S05]  /*0b20*/  IADD3 R19, PT, PT, R0, R17, RZ ;  /* 0x0000001100137210 */ /* 0x000fca0007ffe0ff */
[----:B------:R-:W5:Y:S01]  /*0b30*/  LDG.E.64 R14, desc[UR10][R14.64] ;  /* 0x0000000a0e0e7981 */ /* 0x000f62000c1e1b00 */
[----:B------:R-:W-:-:S04]  /*0b40*/  IMAD.WIDE.U32 R16, R19, 0x8, R8 ;  /* 0x0000000813107825 */ /* 0x000fc800078e0008 */
[C---:B------:R-:W-:Y:S02]  /*0b50*/  IMAD.IADD R21, R0.reuse, 0x1, R19 ;  /* 0x0000000100157824 */ /* 0x040fe400078e0213 */
[----:B------:R-:W5:Y:S02]  /*0b60*/  LDG.E.64 R16, desc[UR10][R16.64] ;  /* 0x0000000a10107981 */ /* 0x000f64000c1e1b00 */
[----:B------:R-:W-:Y:S01]  /*0b70*/  IMAD.WIDE.U32 R18, R21, 0x8, R8 ;  /* 0x0000000815127825 */ /* 0x000fe200078e0008 */
[----:B------:R-:W-:-:S05]  /*0b80*/  IADD3 R25, PT, PT, R0, R21, RZ ;  /* 0x0000001500197210 */ /* 0x000fca0007ffe0ff */
[----:B------:R-:W5:Y:S01]  /*0b90*/  LDG.E.64 R18, desc[UR10][R18.64] ;  /* 0x0000000a12127981 */ /* 0x000f62000c1e1b00 */
[----:B------:R-:W-:-:S04]  /*0ba0*/  IMAD.WIDE.U32 R20, R25, 0x8, R8 ;  /* 0x0000000819147825 */ /* 0x000fc800078e0008 */
[----:B------:R-:W-:Y:S02]  /*0bb0*/  IMAD.IADD R25, R0, 0x1, R25 ;  /* 0x0000000100197824 */ /* 0x000fe400078e0219 */
[----:B------:R-:W5:Y:S02]  /*0bc0*/  LDG.E.64 R20, desc[UR10][R20.64] ;  /* 0x0000000a14147981 */ /* 0x000f64000c1e1b00 */
[----:B------:R-:W-:-:S06]  /*0bd0*/  IMAD.WIDE.U32 R8, R25, 0x8, R8 ;  /* 0x0000000819087825 */ /* 0x000fcc00078e0008 */
[----:B------:R-:W5:Y:S01]  /*0be0*/  LDG.E.64 R8, desc[UR10][R8.64] ;  /* 0x0000000a08087981 */ /* 0x000f62000c1e1b00 */
[----:B------:R-:W-:Y:S01]  /*0bf0*/  UIADD3 UR4, UPT, UPT, UR4, 0x8, URZ ;  /* 0x0000000804047890 */ /* 0x000fe2000fffe0ff */
[----:B--2---:R-:W-:-:S06]  /*0c00*/  DSETP.GT.AND P0, PT, R6, R22, PT ;  /* 0x000000160600722a */ /* 0x004fcc0003f04000 */
[----:B------:R-:W-:Y:S02]  /*0c10*/  FSEL R6, R6, R22, P0 ;  /* 0x0000001606067208 */ /* 0x000fe40000000000 */
[----:B------:R-:W-:-:S06]  /*0c20*/  FSEL R7, R7, R23, P0 ;  /* 0x0000001707077208 */ /* 0x000fcc0000000000 */
        /* <DEDUP_REMOVED lines=20> */
[----:B------:R-:W-:-:S07]  /*0d70*/  FSEL R23, R9, R7, P0 ;  /* 0x0000000709177208 */ /* 0x000fce0000000000 */
.L_x_3:
[----:B------:R-:W-:Y:S05]  /*0d80*/  BRA.U !UP1, `(.L_x_0) ;  /* 0x0000000109b47547 */ /* 0x000fea000b800000 */
[----:B------:R-:W-:Y:S02]  /*0d90*/  UISETP.GE.U32.AND UP0, UPT, UR8, 0x4, UPT ;  /* 0x000000040800788c */ /* 0x000fe4000bf06070 */
[----:B------:R-:W-:-:S04]  /*0da0*/  ULOP3.LUT UR6, UR6, 0x3, URZ, 0xc0, !UPT ;  /* 0x0000000306067892 */ /* 0x000fc8000f8ec0ff */
[----:B------:R-:W-:-:S03]  /*0db0*/  UISETP.NE.AND UP1, UPT, UR6, URZ, UPT ;  /* 0x000000ff0600728c */ /* 0x000fc6000bf25270 */
[----:B------:R-:W-:Y:S08]  /*0dc0*/  BRA.U !UP0, `(.L_x_4) ;  /* 0x0000000108687547 */ /* 0x000ff0000b800000 */
[----:B------:R-:W0:Y:S01]  /*0dd0*/  LDC.64 R6, c[0x0][0x388] ;  /* 0x0000e200ff067b82 */ /* 0x000e220000000a00 */
[----:B------:R-:W-:-:S05]  /*0de0*/  IMAD R11, R0, UR4, R3 ;  /* 0x00000004000b7c24 */ /* 0x000fca000f8e0203 */
[----:B------:R-:W-:Y:S01]  /*0df0*/  IADD3 R13, PT, PT, R0, R11, RZ ;  /* 0x0000000b000d7210 */ /* 0x000fe20007ffe0ff */
[----:B0-----:R-:W-:-:S06]  /*0e00*/  IMAD.WIDE.U32 R8, R11, 0x8, R6 ;  /* 0x000000080b087825 */ /* 0x001fcc00078e0006 */
[----:B------:R-:W2:Y:S01]  /*0e10*/  LDG.E.64 R8, desc[UR10][R8.64] ;  /* 0x0000000a08087981 */ /* 0x000ea2000c1e1b00 */
[----:B------:R-:W-:-:S04]  /*0e20*/  IMAD.WIDE.U32 R10, R13, 0x8, R6 ;  /* 0x000000080d0a7825 */ /* 0x000fc800078e0006 */
[C---:B------:R-:W-:Y:S02]  /*0e30*/  IMAD.IADD R15, R0.reuse, 0x1, R13 ;  /* 0x00000001000f7824 */ /* 0x040fe400078e020d */
[----:B------:R-:W3:Y:S02]  /*0e40*/  LDG.E.64 R10, desc[UR10][R10.64] ;  /* 0x0000000a0a0a7981 */ /* 0x000ee4000c1e1b00 */
[----:B------:R-:W-:Y:S01]  /*0e50*/  IMAD.WIDE.U32 R12, R15, 0x8, R6 ;  /* 0x000000080f0c7825 */ /* 0x000fe200078e0006 */
[----:B------:R-:W-:-:S05]  /*0e60*/  IADD3 R15, PT, PT, R0, R15, RZ ;  /* 0x0000000f000f7210 */ /* 0x000fca0007ffe0ff */
[----:B------:R-:W4:Y:S01]  /*0e70*/  LDG.E.64 R12, desc[UR10][R12.64] ;  /* 0x0000000a0c0c7981 */ /* 0x000f22000c1e1b00 */
        /* <DEDUP_REMOVED lines=14> */
[----:B------:R-:W-:-:S07]  /*0f60*/  FSEL R23, R15, R7, P0 ;  /* 0x000000070f177208 */ /* 0x000fce0000000000 */
.L_x_4:
[----:B------:R-:W-:Y:S05]  /*0f70*/  BRA.U !UP1, `(.L_x_0) ;  /* 0x0000000109387547 */ /* 0x000fea000b800000 */
[----:B------:R-:W0:Y:S01]  /*0f80*/  LDC.64 R8, c[0x0][0x390] ;  /* 0x0000e400ff087b82 */ /* 0x000e220000000a00 */
[----:B------:R-:W-:-:S07]  /*0f90*/  UIADD3 UR6, UPT, UPT, -UR6, URZ, URZ ;  /* 0x000000ff06067290 */ /* 0x000fce000fffe1ff */
[----:B------:R-:W1:Y:S01]  /*0fa0*/  LDC.64 R6, c[0x0][0x388] ;  /* 0x0000e200ff067b82 */ /* 0x000e620000000a00 */
[----:B0-----:R-:W-:-:S04]  /*0fb0*/  IMAD R5, R8, UR4, R5 ;  /* 0x0000000408057c24 */ /* 0x001fc8000f8e0205 */
[----:B------:R-:W-:-:S07]  /*0fc0*/  IMAD R9, R5, R9, R2 ;  /* 0x0000000905097224 */ /* 0x000fce00078e0202 */
.L_x_5:
[----:B-1----:R-:W-:-:S06]  /*0fd0*/  IMAD.WIDE.U32 R4, R9, 0x8, R6 ;  /* 0x0000000809047825 */ /* 0x002fcc00078e0006 */
[----:B------:R-:W2:Y:S01]  /*0fe0*/  LDG.E.64 R4, desc[UR10][R4.64] ;  /* 0x0000000a04047981 */ /* 0x000ea2000c1e1b00 */
[----:B------:R-:W-:Y:S01]  /*0ff0*/  UIADD3 UR6, UPT, UPT, UR6, 0x1, URZ ;  /* 0x0000000106067890 */ /* 0x000fe2000fffe0ff */
[----:B------:R-:W-:-:S03]  /*1000*/  IADD3 R9, PT, PT, R0, R9, RZ ;  /* 0x0000000900097210 */ /* 0x000fc60007ffe0ff */
[----:B------:R-:W-:Y:S01]  /*1010*/  UISETP.NE.AND UP0, UPT, UR6, URZ, UPT ;  /* 0x000000ff0600728c */ /* 0x000fe2000bf05270 */
[----:B--2---:R-:W-:-:S06]  /*1020*/  DSETP.GT.AND P0, PT, R4, R22, PT ;  /* 0x000000160400722a */ /* 0x004fcc0003f04000 */
[----:B------:R-:W-:Y:S02]  /*1030*/  FSEL R22, R4, R22, P0 ;  /* 0x0000001604167208 */ /* 0x000fe40000000000 */
[----:B------:R-:W-:Y:S01]  /*1040*/  FSEL R23, R5, R23, P0 ;  /* 0x0000001705177208 */ /* 0x000fe20000000000 */
[----:B------:R-:W-:Y:S06]  /*1050*/  BRA.U UP0, `(.L_x_5) ;  /* 0xfffffffd00dc7547 */ /* 0x000fec000b83ffff */
.L_x_0:
[----:B------:R-:W0:Y:S02]  /*1060*/  LDC.64 R4, c[0x0][0x380] ;  /* 0x0000e000ff047b82 */ /* 0x000e240000000a00 */
[----:B0-----:R-:W-:-:S05]  /*1070*/  IMAD.WIDE R2, R3, 0x8, R4 ;  /* 0x0000000803027825 */ /* 0x001fca00078e0204 */
[----:B------:R-:W-:Y:S01]  /*1080*/  STG.E.64 desc[UR10][R2.64], R22 ;  /* 0x0000001602007986 */ /* 0x000fe2000c101b0a */
[----:B------:R-:W-:Y:S05]  /*1090*/  EXIT ;  /* 0x000000000000794d */ /* 0x000fea0003800000 */
.L_x_6:
[----:B------:R-:W-:-:S00]  /*10a0*/  BRA `(.L_x_6) ;  /* 0xfffffffc00fc7947 */ /* 0x000fc0000383ffff */
[----:B------:R-:W-:-:S00]  /*10b0*/  NOP ;  /* 0x0000000000007918 */ /* 0x000fc00000000000 */
        /* <DEDUP_REMOVED lines=12> */
.L_x_7:


//--------------------- .nv.shared.reserved.0     --------------------------
	.section	.nv.shared.reserved.0,"aw",@nobits
	.weak		__nv_reservedSMEM_offset_0_alias
	.size		__nv_reservedSMEM_offset_0_alias, 0, 64
	.other		__nv_reservedSMEM_offset_0_alias,@"STO_CUDA_RESERVED_SHARED STV_DEFAULT"
__nv_reservedSMEM_offset_0_alias:
	.zero		0
	.zero		64


//--------------------- .nv.constant0._Z12pixelwiseMaxPdS_jji --------------------------
	.section	.nv.constant0._Z12pixelwiseMaxPdS_jji,"a",@progbits
	.sectionflags	@""
	.align	4
.nv.constant0._Z12pixelwiseMaxPdS_jji:
	.zero		924


//--------------------- SYMBOLS --------------------------

	.type		.nv.reservedSmem.offset0,@object
	.size		.nv.reservedSmem.offset0,0x4
